//
// Generated by NVIDIA NVVM Compiler
//
// Compiler Build ID: CL-36424714
// Cuda compilation tools, release 13.0, V13.0.88
// Based on NVVM 20.0.0
//

.version 9.0
.target sm_100
.address_size 64

	// .globl	_Z3kNNPfS_S_iff

.visible .entry _Z3kNNPfS_S_iff(
	.param .u64 .ptr .align 1 _Z3kNNPfS_S_iff_param_0,
	.param .u64 .ptr .align 1 _Z3kNNPfS_S_iff_param_1,
	.param .u64 .ptr .align 1 _Z3kNNPfS_S_iff_param_2,
	.param .u32 _Z3kNNPfS_S_iff_param_3,
	.param .f32 _Z3kNNPfS_S_iff_param_4,
	.param .f32 _Z3kNNPfS_S_iff_param_5
)
{
	.reg .pred 	%p<7>;
	.reg .b32 	%r<31>;
	.reg .b32 	%f<33>;
	.reg .b64 	%rd<25>;

	ld.param.u64 	%rd4, [_Z3kNNPfS_S_iff_param_0];
	ld.param.u64 	%rd5, [_Z3kNNPfS_S_iff_param_1];
	ld.param.u64 	%rd6, [_Z3kNNPfS_S_iff_param_2];
	ld.param.u32 	%r12, [_Z3kNNPfS_S_iff_param_3];
	ld.param.f32 	%f1, [_Z3kNNPfS_S_iff_param_4];
	ld.param.f32 	%f2, [_Z3kNNPfS_S_iff_param_5];
	cvta.to.global.u64 	%rd1, %rd6;
	cvta.to.global.u64 	%rd2, %rd5;
	cvta.to.global.u64 	%rd3, %rd4;
	mov.u32 	%r13, %ctaid.x;
	mov.u32 	%r14, %ntid.x;
	mov.u32 	%r15, %tid.x;
	mad.lo.s32 	%r29, %r13, %r14, %r15;
	mov.u32 	%r16, %nctaid.x;
	mul.lo.s32 	%r2, %r16, %r14;
	setp.ge.s32 	%p1, %r29, %r12;
	@%p1 bra 	$L__BB0_7;
	add.s32 	%r17, %r29, %r2;
	max.s32 	%r18, %r12, %r17;
	setp.lt.s32 	%p2, %r17, %r12;
	selp.u32 	%r19, 1, 0, %p2;
	add.s32 	%r20, %r17, %r19;
	sub.s32 	%r21, %r18, %r20;
	div.u32 	%r22, %r21, %r2;
	add.s32 	%r3, %r22, %r19;
	and.b32  	%r23, %r3, 3;
	setp.eq.s32 	%p3, %r23, 3;
	@%p3 bra 	$L__BB0_4;
	add.s32 	%r24, %r3, 1;
	and.b32  	%r25, %r24, 3;
	neg.s32 	%r27, %r25;
$L__BB0_3:
	.pragma "nounroll";
	mul.wide.s32 	%rd7, %r29, 4;
	add.s64 	%rd8, %rd1, %rd7;
	add.s64 	%rd9, %rd2, %rd7;
	add.s64 	%rd10, %rd3, %rd7;
	ld.global.f32 	%f3, [%rd10];
	sub.f32 	%f4, %f3, %f1;
	ld.global.f32 	%f5, [%rd9];
	sub.f32 	%f6, %f5, %f2;
	mul.f32 	%f7, %f6, %f6;
	fma.rn.f32 	%f8, %f4, %f4, %f7;
	st.global.f32 	[%rd8], %f8;
	add.s32 	%r29, %r29, %r2;
	add.s32 	%r27, %r27, 1;
	setp.ne.s32 	%p4, %r27, 0;
	@%p4 bra 	$L__BB0_3;
$L__BB0_4:
	setp.lt.u32 	%p5, %r3, 3;
	@%p5 bra 	$L__BB0_7;
	mul.wide.s32 	%rd15, %r2, 4;
	shl.b32 	%r26, %r2, 2;
$L__BB0_6:
	mul.wide.s32 	%rd11, %r29, 4;
	add.s64 	%rd12, %rd3, %rd11;
	ld.global.f32 	%f9, [%rd12];
	sub.f32 	%f10, %f9, %f1;
	add.s64 	%rd13, %rd2, %rd11;
	ld.global.f32 	%f11, [%rd13];
	sub.f32 	%f12, %f11, %f2;
	mul.f32 	%f13, %f12, %f12;
	fma.rn.f32 	%f14, %f10, %f10, %f13;
	add.s64 	%rd14, %rd1, %rd11;
	st.global.f32 	[%rd14], %f14;
	add.s64 	%rd16, %rd12, %rd15;
	ld.global.f32 	%f15, [%rd16];
	sub.f32 	%f16, %f15, %f1;
	add.s64 	%rd17, %rd13, %rd15;
	ld.global.f32 	%f17, [%rd17];
	sub.f32 	%f18, %f17, %f2;
	mul.f32 	%f19, %f18, %f18;
	fma.rn.f32 	%f20, %f16, %f16, %f19;
	add.s64 	%rd18, %rd14, %rd15;
	st.global.f32 	[%rd18], %f20;
	add.s64 	%rd19, %rd16, %rd15;
	ld.global.f32 	%f21, [%rd19];
	sub.f32 	%f22, %f21, %f1;
	add.s64 	%rd20, %rd17, %rd15;
	ld.global.f32 	%f23, [%rd20];
	sub.f32 	%f24, %f23, %f2;
	mul.f32 	%f25, %f24, %f24;
	fma.rn.f32 	%f26, %f22, %f22, %f25;
	add.s64 	%rd21, %rd18, %rd15;
	st.global.f32 	[%rd21], %f26;
	add.s64 	%rd22, %rd19, %rd15;
	ld.global.f32 	%f27, [%rd22];
	sub.f32 	%f28, %f27, %f1;
	add.s64 	%rd23, %rd20, %rd15;
	ld.global.f32 	%f29, [%rd23];
	sub.f32 	%f30, %f29, %f2;
	mul.f32 	%f31, %f30, %f30;
	fma.rn.f32 	%f32, %f28, %f28, %f31;
	add.s64 	%rd24, %rd21, %rd15;
	st.global.f32 	[%rd24], %f32;
	add.s32 	%r29, %r26, %r29;
	setp.lt.s32 	%p6, %r29, %r12;
	@%p6 bra 	$L__BB0_6;
$L__BB0_7:
	ret;

}


// ===== COMPILED SASS (sm_100) =====

	.target	sm_100

	.elftype	@"ET_EXEC"


//--------------------- .note.nv.tkinfo           --------------------------
	.section	.note.nv.tkinfo,"",@"SHT_NOTE"
	.sectionflags	@"SHF_NOTE_NV_TKINFO"
	.tkinfo
        /*0018*/ 	.word	0x00000002
        /*0030*/ 	.string	""
        /*0030*/ 	.string	"ptxas"
        /*0030*/ 	.string	"Cuda compilation tools, release 13.0, V13.0.88"
        /*0030*/ 	.string	"Build cuda_13.0.r13.0/compiler.36424714_0"
        /*0030*/ 	.string	"-arch sm_100 -m 64 "



//--------------------- .note.nv.cuinfo           --------------------------
	.section	.note.nv.cuinfo,"",@"SHT_NOTE"
	.sectionflags	@"SHF_NOTE_NV_CUINFO"
        /*0018*/ 	.short	0x0002
        /*001a*/ 	.short	0x0064
        /*001c*/ 	.short	0x0082
	.zero		2


//--------------------- .nv.info                  --------------------------
	.section	.nv.info,"",@"SHT_CUDA_INFO"
	.align	4


	//----- nvinfo : EIATTR_REGCOUNT
	.align		4
        /*0000*/ 	.byte	0x04, 0x2f
        /*0002*/ 	.short	(.L_1 - .L_0)
	.align		4
.L_0:
        /*0004*/ 	.word	index@(_Z3kNNPfS_S_iff)
        /*0008*/ 	.word	0x0000001c


	//----- nvinfo : EIATTR_FRAME_SIZE
	.align		4
.L_1:
        /*000c*/ 	.byte	0x04, 0x11
        /*000e*/ 	.short	(.L_3 - .L_2)
	.align		4
.L_2:
        /*0010*/ 	.word	index@(_Z3kNNPfS_S_iff)
        /*0014*/ 	.word	0x00000000


	//----- nvinfo : EIATTR_MIN_STACK_SIZE
	.align		4
.L_3:
        /*0018*/ 	.byte	0x04, 0x12
        /*001a*/ 	.short	(.L_5 - .L_4)
	.align		4
.L_4:
        /*001c*/ 	.word	index@(_Z3kNNPfS_S_iff)
        /*0020*/ 	.word	0x00000000
.L_5:


//--------------------- .nv.compat                --------------------------
	.section	.nv.compat,"",@"SHT_CUDA_COMPAT_INFO"
	.align	4
        /*0000*/ 	.byte	0x02, 0x09, 0x00, 0x00, 0x02, 0x02, 0x01, 0x00, 0x02, 0x05, 0x05, 0x00, 0x03, 0x07, 0x01, 0x01
        /*0010*/ 	.byte	0x02, 0x03, 0x00, 0x00, 0x02, 0x06, 0x01, 0x00, 0x04, 0x0b, 0x08, 0x00, 0x09, 0x00, 0x00, 0x00
        /*0020*/ 	.byte	0x00, 0x00, 0x00, 0x00


//--------------------- .nv.info._Z3kNNPfS_S_iff  --------------------------
	.section	.nv.info._Z3kNNPfS_S_iff,"",@"SHT_CUDA_INFO"
	.sectionflags	@""
	.align	4


	//----- nvinfo : EIATTR_CUDA_API_VERSION
	.align		4
        /*0000*/ 	.byte	0x04, 0x37
        /*0002*/ 	.short	(.L_7 - .L_6)
.L_6:
        /*0004*/ 	.word	0x00000082


	//----- nvinfo : EIATTR_KPARAM_INFO
	.align		4
.L_7:
        /*0008*/ 	.byte	0x04, 0x17
        /*000a*/ 	.short	(.L_9 - .L_8)
.L_8:
        /*000c*/ 	.word	0x00000000
        /*0010*/ 	.short	0x0005
        /*0012*/ 	.short	0x0020
        /*0014*/ 	.byte	0x00, 0xf0, 0x11, 0x00


	//----- nvinfo : EIATTR_KPARAM_INFO
	.align		4
.L_9:
        /*0018*/ 	.byte	0x04, 0x17
        /*001a*/ 	.short	(.L_11 - .L_10)
.L_10:
        /*001c*/ 	.word	0x00000000
        /*0020*/ 	.short	0x0004
        /*0022*/ 	.short	0x001c
        /*0024*/ 	.byte	0x00, 0xf0, 0x11, 0x00


	//----- nvinfo : EIATTR_KPARAM_INFO
	.align		4
.L_11:
        /*0028*/ 	.byte	0x04, 0x17
        /*002a*/ 	.short	(.L_13 - .L_12)
.L_12:
        /*002c*/ 	.word	0x00000000
        /*0030*/ 	.short	0x0003
        /*0032*/ 	.short	0x0018
        /*0034*/ 	.byte	0x00, 0xf0, 0x11, 0x00


	//----- nvinfo : EIATTR_KPARAM_INFO
	.align		4
.L_13:
        /*0038*/ 	.byte	0x04, 0x17
        /*003a*/ 	.short	(.L_15 - .L_14)
.L_14:
        /*003c*/ 	.word	0x00000000
        /*0040*/ 	.short	0x0002
        /*0042*/ 	.short	0x0010
        /*0044*/ 	.byte	0x00, 0xf5, 0x21, 0x00


	//----- nvinfo : EIATTR_KPARAM_INFO
	.align		4
.L_15:
        /*0048*/ 	.byte	0x04, 0x17
        /*004a*/ 	.short	(.L_17 - .L_16)
.L_16:
        /*004c*/ 	.word	0x00000000
        /*0050*/ 	.short	0x0001
        /*0052*/ 	.short	0x0008
        /*0054*/ 	.byte	0x00, 0xf5, 0x21, 0x00


	//----- nvinfo : EIATTR_KPARAM_INFO
	.align		4
.L_17:
        /*0058*/ 	.byte	0x04, 0x17
        /*005a*/ 	.short	(.L_19 - .L_18)
.L_18:
        /*005c*/ 	.word	0x00000000
        /*0060*/ 	.short	0x0000
        /*0062*/ 	.short	0x0000
        /*0064*/ 	.byte	0x00, 0xf5, 0x21, 0x00


	//----- nvinfo : EIATTR_SPARSE_MMA_MASK
	.align		4
.L_19:
        /*0068*/ 	.byte	0x03, 0x50
        /*006a*/ 	.short	0x0000


	//----- nvinfo : EIATTR_MAXREG_COUNT
	.align		4
        /*006c*/ 	.byte	0x03, 0x1b
        /*006e*/ 	.short	0x00ff


	//----- nvinfo : EIATTR_MERCURY_ISA_VERSION
	.align		4
        /*0070*/ 	.byte	0x03, 0x5f
        /*0072*/ 	.short	0x0101


	//----- nvinfo : EIATTR_VRC_CTA_INIT_COUNT
	.align		4
        /*0074*/ 	.byte	0x02, 0x4a
	.zero		1
	.zero		1


	//----- nvinfo : EIATTR_EXIT_INSTR_OFFSETS
	.align		4
        /*0078*/ 	.byte	0x04, 0x1c
        /*007a*/ 	.short	(.L_21 - .L_20)


	//   ....[0]....
.L_20:
        /*007c*/ 	.word	0x00000090


	//   ....[1]....
        /*0080*/ 	.word	0x00000440


	//   ....[2]....
        /*0084*/ 	.word	0x00000700


	//----- nvinfo : EIATTR_CRS_STACK_SIZE
	.align		4
.L_21:
        /*0088*/ 	.byte	0x04, 0x1e
        /*008a*/ 	.short	(.L_23 - .L_22)
.L_22:
        /*008c*/ 	.word	0x00000000


	//----- nvinfo : EIATTR_CBANK_PARAM_SIZE
	.align		4
.L_23:
        /*0090*/ 	.byte	0x03, 0x19
        /*0092*/ 	.short	0x0024


	//----- nvinfo : EIATTR_PARAM_CBANK
	.align		4
        /*0094*/ 	.byte	0x04, 0x0a
        /*0096*/ 	.short	(.L_25 - .L_24)
	.align		4
.L_24:
        /*0098*/ 	.word	index@(.nv.constant0._Z3kNNPfS_S_iff)
        /*009c*/ 	.short	0x0380
        /*009e*/ 	.short	0x0024


	//----- nvinfo : EIATTR_SW_WAR
	.align		4
.L_25:
        /*00a0*/ 	.byte	0x04, 0x36
        /*00a2*/ 	.short	(.L_27 - .L_26)
.L_26:
        /*00a4*/ 	.word	0x00000008
.L_27:


//--------------------- .nv.callgraph             --------------------------
	.section	.nv.callgraph,"",@"SHT_CUDA_CALLGRAPH"
	.align	4
	.sectionentsize	8
	.align		4
        /*0000*/ 	.word	0x00000000
	.align		4
        /*0004*/ 	.word	0xffffffff
	.align		4
        /*0008*/ 	.word	0x00000000
	.align		4
        /*000c*/ 	.word	0xfffffffe
	.align		4
        /*0010*/ 	.word	0x00000000
	.align		4
        /*0014*/ 	.word	0xfffffffd
	.align		4
        /*0018*/ 	.word	0x00000000
	.align		4
        /*001c*/ 	.word	0xfffffffc


//--------------------- .text._Z3kNNPfS_S_iff     --------------------------
	.section	.text._Z3kNNPfS_S_iff,"ax",@progbits
	.align	128
        .global         _Z3kNNPfS_S_iff
        .type           _Z3kNNPfS_S_iff,@function
        .size           _Z3kNNPfS_S_iff,(.L_x_5 - _Z3kNNPfS_S_iff)
        .other          _Z3kNNPfS_S_iff,@"STO_CUDA_ENTRY STV_DEFAULT"
_Z3kNNPfS_S_iff:
.text._Z3kNNPfS_S_iff:
[----:B------:R-:W-:Y:S01]  /*0000*/  LDC R1, c[0x0][0x37c] ;  /* 0x0000df00ff017b82 */ /* 0x000fe20000000800 */
[----:B------:R-:W0:Y:S07]  /*0010*/  S2R R9, SR_TID.X ;  /* 0x0000000000097919 */ /* 0x000e2e0000002100 */
[----:B------:R-:W0:Y:S01]  /*0020*/  S2UR UR4, SR_CTAID.X ;  /* 0x00000000000479c3 */ /* 0x000e220000002500 */
[----:B------:R-:W1:Y:S07]  /*0030*/  LDCU UR6, c[0x0][0x398] ;  /* 0x00007300ff0677ac */ /* 0x000e6e0008000800 */
[----:B------:R-:W0:Y:S01]  /*0040*/  LDC R0, c[0x0][0x360] ;  /* 0x0000d800ff007b82 */ /* 0x000e220000000800 */
[----:B------:R-:W2:Y:S01]  /*0050*/  LDCU UR5, c[0x0][0x370] ;  /* 0x00006e00ff0577ac */ /* 0x000ea20008000800 */
[----:B0-----:R-:W-:-:S02]  /*0060*/  IMAD R9, R0, UR4, R9 ;  /* 0x0000000400097c24 */ /* 0x001fc4000f8e0209 */
[----:B--2---:R-:W-:-:S03]  /*0070*/  IMAD R0, R0, UR5, RZ ;  /* 0x0000000500007c24 */ /* 0x004fc6000f8e02ff */
[----:B-1----:R-:W-:-:S13]  /*0080*/  ISETP.GE.AND P0, PT, R9, UR6, PT ;  /* 0x0000000609007c0c */ /* 0x002fda000bf06270 */
[----:B------:R-:W-:Y:S05]  /*0090*/  @P0 EXIT ;  /* 0x000000000000094d */ /* 0x000fea0003800000 */
[----:B------:R-:W0:Y:S01]  /*00a0*/  I2F.U32.RP R6, R0 ;  /* 0x0000000000067306 */ /* 0x000e220000209000 */
[----:B------:R-:W-:Y:S01]  /*00b0*/  IADD3 R4, PT, PT, R0, R9, RZ ;  /* 0x0000000900047210 */ /* 0x000fe20007ffe0ff */
[----:B------:R-:W1:Y:S01]  /*00c0*/  LDCU.64 UR4, c[0x0][0x358] ;  /* 0x00006b00ff0477ac */ /* 0x000e620008000a00 */
[----:B------:R-:W-:Y:S01]  /*00d0*/  IADD3 R7, PT, PT, RZ, -R0, RZ ;  /* 0x80000000ff077210 */ /* 0x000fe20007ffe0ff */
[----:B------:R-:W-:Y:S01]  /*00e0*/  BSSY.RECONVERGENT B0, `(.L_x_0) ;  /* 0x0000035000007945 */ /* 0x000fe20003800200 */
[C---:B------:R-:W-:Y:S01]  /*00f0*/  ISETP.GE.AND P0, PT, R4.reuse, UR6, PT ;  /* 0x0000000604007c0c */ /* 0x040fe2000bf06270 */
[----:B------:R-:W2:Y:S01]  /*0100*/  LDCU UR9, c[0x0][0x39c] ;  /* 0x00007380ff0977ac */ /* 0x000ea20008000800 */
[----:B------:R-:W-:Y:S02]  /*0110*/  VIMNMX R5, PT, PT, R4, UR6, !PT ;  /* 0x0000000604057c48 */ /* 0x000fe4000ffe0100 */
[----:B------:R-:W-:Y:S01]  /*0120*/  SEL R8, RZ, 0x1, P0 ;  /* 0x00000001ff087807 */ /* 0x000fe20000000000 */
[----:B------:R-:W3:Y:S01]  /*0130*/  LDCU UR10, c[0x0][0x3a0] ;  /* 0x00007400ff0a77ac */ /* 0x000ee20008000800 */
[----:B------:R-:W-:-:S02]  /*0140*/  ISETP.NE.U32.AND P2, PT, R0, RZ, PT ;  /* 0x000000ff0000720c */ /* 0x000fc40003f45070 */
[----:B------:R-:W-:Y:S01]  /*0150*/  IADD3 R5, PT, PT, R5, -R4, -R8 ;  /* 0x8000000405057210 */ /* 0x000fe20007ffe808 */
[----:B------:R-:W4:Y:S01]  /*0160*/  LDCU UR7, c[0x0][0x39c] ;  /* 0x00007380ff0777ac */ /* 0x000f220008000800 */
[----:B0-----:R-:W0:Y:S01]  /*0170*/  MUFU.RCP R6, R6 ;  /* 0x0000000600067308 */ /* 0x001e220000001000 */
[----:B------:R-:W1:Y:S01]  /*0180*/  LDCU UR8, c[0x0][0x3a0] ;  /* 0x00007400ff0877ac */ /* 0x000e620008000800 */
[----:B0-----:R-:W-:-:S06]  /*0190*/  IADD3 R2, PT, PT, R6, 0xffffffe, RZ ;  /* 0x0ffffffe06027810 */ /* 0x001fcc0007ffe0ff */
[----:B------:R0:W5:Y:S02]  /*01a0*/  F2I.FTZ.U32.TRUNC.NTZ R3, R2 ;  /* 0x0000000200037305 */ /* 0x000164000021f000 */
[----:B0-----:R-:W-:Y:S02]  /*01b0*/  HFMA2 R2, -RZ, RZ, 0, 0 ;  /* 0x00000000ff027431 */ /* 0x001fe400000001ff */
[----:B-----5:R-:W-:-:S04]  /*01c0*/  IMAD R7, R7, R3, RZ ;  /* 0x0000000307077224 */ /* 0x020fc800078e02ff */
[----:B------:R-:W-:-:S06]  /*01d0*/  IMAD.HI.U32 R6, R3, R7, R2 ;  /* 0x0000000703067227 */ /* 0x000fcc00078e0002 */
[----:B------:R-:W-:Y:S02]  /*01e0*/  IMAD.HI.U32 R11, R6, R5, RZ ;  /* 0x00000005060b7227 */ /* 0x000fe400078e00ff */
[----:B------:R-:W0:Y:S03]  /*01f0*/  LDC.64 R6, c[0x0][0x380] ;  /* 0x0000e000ff067b82 */ /* 0x000e260000000a00 */
[----:B------:R-:W-:-:S05]  /*0200*/  IADD3 R2, PT, PT, -R11, RZ, RZ ;  /* 0x000000ff0b027210 */ /* 0x000fca0007ffe1ff */
[----:B------:R-:W-:Y:S02]  /*0210*/  IMAD R5, R0, R2, R5 ;  /* 0x0000000200057224 */ /* 0x000fe400078e0205 */
[----:B------:R-:W0:Y:S03]  /*0220*/  LDC.64 R2, c[0x0][0x388] ;  /* 0x0000e200ff027b82 */ /* 0x000e260000000a00 */
[----:B------:R-:W-:-:S13]  /*0230*/  ISETP.GE.U32.AND P0, PT, R5, R0, PT ;  /* 0x000000000500720c */ /* 0x000fda0003f06070 */
[----:B------:R-:W-:Y:S02]  /*0240*/  @P0 IADD3 R5, PT, PT, -R0, R5, RZ ;  /* 0x0000000500050210 */ /* 0x000fe40007ffe1ff */
[----:B------:R-:W-:Y:S02]  /*0250*/  @P0 IADD3 R11, PT, PT, R11, 0x1, RZ ;  /* 0x000000010b0b0810 */ /* 0x000fe40007ffe0ff */
[----:B------:R-:W-:Y:S02]  /*0260*/  ISETP.GE.U32.AND P1, PT, R5, R0, PT ;  /* 0x000000000500720c */ /* 0x000fe40003f26070 */
[----:B------:R-:W0:Y:S11]  /*0270*/  LDC.64 R4, c[0x0][0x390] ;  /* 0x0000e400ff047b82 */ /* 0x000e360000000a00 */
[----:B------:R-:W-:-:S02]  /*0280*/  @P1 IADD3 R11, PT, PT, R11, 0x1, RZ ;  /* 0x000000010b0b1810 */ /* 0x000fc40007ffe0ff */
[----:B------:R-:W-:-:S04]  /*0290*/  @!P2 LOP3.LUT R11, RZ, R0, RZ, 0x33, !PT ;  /* 0x00000000ff0ba212 */ /* 0x000fc800078e33ff */
[----:B------:R-:W-:-:S04]  /*02a0*/  IADD3 R8, PT, PT, R8, R11, RZ ;  /* 0x0000000b08087210 */ /* 0x000fc80007ffe0ff */
[C---:B------:R-:W-:Y:S02]  /*02b0*/  LOP3.LUT R10, R8.reuse, 0x3, RZ, 0xc0, !PT ;  /* 0x00000003080a7812 */ /* 0x040fe400078ec0ff */
[----:B------:R-:W-:Y:S02]  /*02c0*/  ISETP.GE.U32.AND P1, PT, R8, 0x3, PT ;  /* 0x000000030800780c */ /* 0x000fe40003f26070 */
[----:B------:R-:W-:-:S13]  /*02d0*/  ISETP.NE.AND P0, PT, R10, 0x3, PT ;  /* 0x000000030a00780c */ /* 0x000fda0003f05270 */
[----:B-1234-:R-:W-:Y:S05]  /*02e0*/  @!P0 BRA `(.L_x_1) ;  /* 0x0000000000508947 */ /* 0x01efea0003800000 */
[----:B------:R-:W1:Y:S01]  /*02f0*/  LDC.64 R10, c[0x0][0x390] ;  /* 0x0000e400ff0a7b82 */ /* 0x000e620000000a00 */
[----:B------:R-:W-:-:S04]  /*0300*/  IADD3 R8, PT, PT, R8, 0x1, RZ ;  /* 0x0000000108087810 */ /* 0x000fc80007ffe0ff */
[----:B------:R-:W-:-:S03]  /*0310*/  LOP3.LUT R8, R8, 0x3, RZ, 0xc0, !PT ;  /* 0x0000000308087812 */ /* 0x000fc600078ec0ff */
[----:B------:R-:W2:Y:S01]  /*0320*/  LDC.64 R12, c[0x0][0x380] ;  /* 0x0000e000ff0c7b82 */ /* 0x000ea20000000a00 */
[----:B------:R-:W-:-:S07]  /*0330*/  IADD3 R8, PT, PT, -R8, RZ, RZ ;  /* 0x000000ff08087210 */ /* 0x000fce0007ffe1ff */
[----:B------:R-:W3:Y:S02]  /*0340*/  LDC.64 R14, c[0x0][0x388] ;  /* 0x0000e200ff0e7b82 */ /* 0x000ee40000000a00 */
.L_x_2:
[----:B---3--:R-:W-:-:S04]  /*0350*/  IMAD.WIDE R18, R9, 0x4, R14 ;  /* 0x0000000409127825 */ /* 0x008fc800078e020e */
[----:B--2---:R-:W-:Y:S02]  /*0360*/  IMAD.WIDE R20, R9, 0x4, R12 ;  /* 0x0000000409147825 */ /* 0x004fe400078e020c */
[----:B------:R-:W2:Y:S04]  /*0370*/  LDG.E R18, desc[UR4][R18.64] ;  /* 0x0000000412127981 */ /* 0x000ea8000c1e1900 */
[----:B------:R-:W3:Y:S01]  /*0380*/  LDG.E R20, desc[UR4][R20.64] ;  /* 0x0000000414147981 */ /* 0x000ee2000c1e1900 */
[----:B------:R-:W-:-:S04]  /*0390*/  IADD3 R8, PT, PT, R8, 0x1, RZ ;  /* 0x0000000108087810 */ /* 0x000fc80007ffe0ff */
[----:B------:R-:W-:Y:S01]  /*03a0*/  ISETP.NE.AND P0, PT, R8, RZ, PT ;  /* 0x000000ff0800720c */ /* 0x000fe20003f05270 */
[----:B--2-4-:R-:W-:Y:S01]  /*03b0*/  FADD R16, R18, -UR8 ;  /* 0x8000000812107e21 */ /* 0x014fe20008000000 */
[----:B---3--:R-:W-:-:S03]  /*03c0*/  FADD R22, R20, -UR7 ;  /* 0x8000000714167e21 */ /* 0x008fc60008000000 */
[----:B------:R-:W-:Y:S01]  /*03d0*/  FMUL R23, R16, R16 ;  /* 0x0000001010177220 */ /* 0x000fe20000400000 */
[----:B-1----:R-:W-:Y:S01]  /*03e0*/  IMAD.WIDE R16, R9, 0x4, R10 ;  /* 0x0000000409107825 */ /* 0x002fe200078e020a */
[----:B------:R-:W-:-:S03]  /*03f0*/  IADD3 R9, PT, PT, R0, R9, RZ ;  /* 0x0000000900097210 */ /* 0x000fc60007ffe0ff */
[----:B------:R-:W-:-:S05]  /*0400*/  FFMA R23, R22, R22, R23 ;  /* 0x0000001616177223 */ /* 0x000fca0000000017 */
[----:B------:R4:W-:Y:S01]  /*0410*/  STG.E desc[UR4][R16.64], R23 ;  /* 0x0000001710007986 */ /* 0x0009e2000c101904 */
[----:B------:R-:W-:Y:S05]  /*0420*/  @P0 BRA `(.L_x_2) ;  /* 0xfffffffc00c80947 */ /* 0x000fea000383ffff */
.L_x_1:
[----:B------:R-:W-:Y:S05]  /*0430*/  BSYNC.RECONVERGENT B0 ;  /* 0x0000000000007941 */ /* 0x000fea0003800200 */
.L_x_0:
[----:B------:R-:W-:Y:S05]  /*0440*/  @!P1 EXIT ;  /* 0x000000000000994d */ /* 0x000fea0003800000 */
.L_x_3:
[----:B0-2---:R-:W-:-:S04]  /*0450*/  IMAD.WIDE R18, R9, 0x4, R2 ;  /* 0x0000000409127825 */ /* 0x005fc800078e0202 */
[----:B------:R-:W-:Y:S01]  /*0460*/  IMAD.WIDE R10, R9, 0x4, R6 ;  /* 0x00000004090a7825 */ /* 0x000fe200078e0206 */
[----:B------:R-:W2:Y:S04]  /*0470*/  LDG.E R12, desc[UR4][R18.64] ;  /* 0x00000004120c7981 */ /* 0x000ea8000c1e1900 */
[----:B------:R-:W3:Y:S01]  /*0480*/  LDG.E R8, desc[UR4][R10.64] ;  /* 0x000000040a087981 */ /* 0x000ee2000c1e1900 */
[----:B----4-:R-:W-:-:S04]  /*0490*/  IMAD.WIDE R16, R0, 0x4, R18 ;  /* 0x0000000400107825 */ /* 0x010fc800078e0212 */
[----:B--2---:R-:W-:Y:S01]  /*04a0*/  FADD R12, R12, -UR10 ;  /* 0x8000000a0c0c7e21 */ /* 0x004fe20008000000 */
[----:B---3--:R-:W-:-:S03]  /*04b0*/  FADD R8, R8, -UR9 ;  /* 0x8000000908087e21 */ /* 0x008fc60008000000 */
[----:B------:R-:W-:Y:S01]  /*04c0*/  FMUL R15, R12, R12 ;  /* 0x0000000c0c0f7220 */ /* 0x000fe20000400000 */
[----:B------:R-:W-:-:S04]  /*04d0*/  IMAD.WIDE R12, R9, 0x4, R4 ;  /* 0x00000004090c7825 */ /* 0x000fc800078e0204 */
[----:B------:R-:W-:Y:S01]  /*04e0*/  FFMA R23, R8, R8, R15 ;  /* 0x0000000808177223 */ /* 0x000fe2000000000f */
[----:B------:R-:W-:-:S04]  /*04f0*/  IMAD.WIDE R14, R0, 0x4, R10 ;  /* 0x00000004000e7825 */ /* 0x000fc800078e020a */
[----:B------:R0:W-:Y:S04]  /*0500*/  STG.E desc[UR4][R12.64], R23 ;  /* 0x000000170c007986 */ /* 0x0001e8000c101904 */
[----:B------:R-:W2:Y:S04]  /*0510*/  LDG.E R20, desc[UR4][R16.64] ;  /* 0x0000000410147981 */ /* 0x000ea8000c1e1900 */
[----:B------:R-:W3:Y:S01]  /*0520*/  LDG.E R8, desc[UR4][R14.64] ;  /* 0x000000040e087981 */ /* 0x000ee2000c1e1900 */
[----:B------:R-:W-:-:S04]  /*0530*/  IMAD.WIDE R10, R0, 0x4, R12 ;  /* 0x00000004000a7825 */ /* 0x000fc800078e020c */
[----:B--2---:R-:W-:Y:S01]  /*0540*/  FADD R20, R20, -UR10 ;  /* 0x8000000a14147e21 */ /* 0x004fe20008000000 */
[----:B---3--:R-:W-:-:S03]  /*0550*/  FADD R8, R8, -UR9 ;  /* 0x8000000908087e21 */ /* 0x008fc60008000000 */
[----:B------:R-:W-:Y:S01]  /*0560*/  FMUL R19, R20, R20 ;  /* 0x0000001414137220 */ /* 0x000fe20000400000 */
[----:B------:R-:W-:-:S04]  /*0570*/  IMAD.WIDE R20, R0, 0x4, R14 ;  /* 0x0000000400147825 */ /* 0x000fc800078e020e */
[----:B------:R-:W-:Y:S01]  /*0580*/  FFMA R25, R8, R8, R19 ;  /* 0x0000000808197223 */ /* 0x000fe20000000013 */
[----:B------:R-:W-:-:S04]  /*0590*/  IMAD.WIDE R18, R0, 0x4, R16 ;  /* 0x0000000400127825 */ /* 0x000fc800078e0210 */
[----:B------:R1:W-:Y:S04]  /*05a0*/  STG.E desc[UR4][R10.64], R25 ;  /* 0x000000190a007986 */ /* 0x0003e8000c101904 */
[----:B0-----:R-:W2:Y:S04]  /*05b0*/  LDG.E R12, desc[UR4][R18.64] ;  /* 0x00000004120c7981 */ /* 0x001ea8000c1e1900 */
        /* <DEDUP_REMOVED lines=9> */
[----:B------:R-:W1:Y:S04]  /*0650*/  LDG.E R16, desc[UR4][R16.64] ;  /* 0x0000000410107981 */ /* 0x000e68000c1e1900 */
[----:B------:R-:W3:Y:S01]  /*0660*/  LDG.E R14, desc[UR4][R14.64] ;  /* 0x000000040e0e7981 */ /* 0x000ee2000c1e1900 */
[----:B------:R-:W-:-:S04]  /*0670*/  LEA R9, R0, R9, 0x2 ;  /* 0x0000000900097211 */ /* 0x000fc800078e10ff */
[----:B------:R-:W-:Y:S01]  /*0680*/  ISETP.GE.AND P0, PT, R9, UR6, PT ;  /* 0x0000000609007c0c */ /* 0x000fe2000bf06270 */
[----:B-1----:R-:W-:Y:S01]  /*0690*/  FADD R10, R16, -UR10 ;  /* 0x8000000a100a7e21 */ /* 0x002fe20008000000 */
[----:B---3--:R-:W-:-:S03]  /*06a0*/  FADD R8, R14, -UR9 ;  /* 0x800000090e087e21 */ /* 0x008fc60008000000 */
[----:B------:R-:W-:Y:S01]  /*06b0*/  FMUL R19, R10, R10 ;  /* 0x0000000a0a137220 */ /* 0x000fe20000400000 */
[----:B------:R-:W-:-:S04]  /*06c0*/  IMAD.WIDE R10, R0, 0x4, R12 ;  /* 0x00000004000a7825 */ /* 0x000fc800078e020c */
[----:B------:R-:W-:-:S05]  /*06d0*/  FFMA R19, R8, R8, R19 ;  /* 0x0000000808137223 */ /* 0x000fca0000000013 */
[----:B------:R2:W-:Y:S01]  /*06e0*/  STG.E desc[UR4][R10.64], R19 ;  /* 0x000000130a007986 */ /* 0x0005e2000c101904 */
[----:B------:R-:W-:Y:S05]  /*06f0*/  @!P0 BRA `(.L_x_3) ;  /* 0xfffffffc00548947 */ /* 0x000fea000383ffff */
[----:B------:R-:W-:Y:S05]  /*0700*/  EXIT ;  /* 0x000000000000794d */ /* 0x000fea0003800000 */
.L_x_4:
[----:B------:R-:W-:-:S00]  /*0710*/  BRA `(.L_x_4) ;  /* 0xfffffffc00fc7947 */ /* 0x000fc0000383ffff */
[----:B------:R-:W-:-:S00]  /*0720*/  NOP ;  /* 0x0000000000007918 */ /* 0x000fc00000000000 */
        /* <DEDUP_REMOVED lines=13> */
.L_x_5:


//--------------------- .nv.shared.reserved.0     --------------------------
	.section	.nv.shared.reserved.0,"aw",@nobits
	.weak		__nv_reservedSMEM_offset_0_alias
	.size		__nv_reservedSMEM_offset_0_alias, 0, 64
	.other		__nv_reservedSMEM_offset_0_alias,@"STO_CUDA_RESERVED_SHARED STV_DEFAULT"
__nv_reservedSMEM_offset_0_alias:
	.zero		0
	.zero		64


//--------------------- .nv.constant0._Z3kNNPfS_S_iff --------------------------
	.section	.nv.constant0._Z3kNNPfS_S_iff,"a",@progbits
	.sectionflags	@""
	.align	4
.nv.constant0._Z3kNNPfS_S_iff:
	.zero		932


//--------------------- SYMBOLS --------------------------

	.type		.nv.reservedSmem.offset0,@object
	.size		.nv.reservedSmem.offset0,0x4
